	.headerflags	@"EF_CUDA_TEXMODE_UNIFIED EF_CUDA_64BIT_ADDRESS EF_CUDA_ACCELERATORS EF_CUDA_SM90 EF_CUDA_VIRTUAL_SM(EF_CUDA_SM90)"
	.elftype	@"ET_EXEC"


//--------------------- .nv.info                  --------------------------
	.section	.nv.info,"",@"SHT_CUDA_INFO"
	.align	4


	//----- nvinfo : EIATTR_REGCOUNT
	.align		4
        /*0000*/ 	.byte	0x04, 0x2f
        /*0002*/ 	.short	(.L_1 - .L_0)
	.align		4
.L_0:
        /*0004*/ 	.word	index@(triton_per_fused_mean_21)
        /*0008*/ 	.word	0x00000017


	//----- nvinfo : EIATTR_MIN_STACK_SIZE
	.align		4
.L_1:
        /*000c*/ 	.byte	0x04, 0x12
        /*000e*/ 	.short	(.L_3 - .L_2)
	.align		4
.L_2:
        /*0010*/ 	.word	index@(triton_per_fused_mean_21)
        /*0014*/ 	.word	0x00000000


	//----- nvinfo : EIATTR_FRAME_SIZE
	.align		4
.L_3:
        /*0018*/ 	.byte	0x04, 0x11
        /*001a*/ 	.short	(.L_5 - .L_4)
	.align		4
.L_4:
        /*001c*/ 	.word	index@(triton_per_fused_mean_21)
        /*0020*/ 	.word	0x00000000


	//----- nvinfo : EIATTR_MIN_STACK_SIZE
	.align		4
.L_5:
        /*0024*/ 	.byte	0x04, 0x12
        /*0026*/ 	.short	(.L_7 - .L_6)
	.align		4
.L_6:
        /*0028*/ 	.word	index@(triton_per_fused_mean_21)
        /*002c*/ 	.word	0x00000000
.L_7:


//--------------------- .nv.info.triton_per_fused_mean_21 --------------------------
	.section	.nv.info.triton_per_fused_mean_21,"",@"SHT_CUDA_INFO"
	.sectionflags	@""
	.align	4


	//----- nvinfo : EIATTR_CUDA_API_VERSION
	.align		4
        /*0000*/ 	.byte	0x04, 0x37
        /*0002*/ 	.short	(.L_9 - .L_8)
.L_8:
        /*0004*/ 	.word	0x0000007c


	//----- nvinfo : EIATTR_KPARAM_INFO
	.align		4
.L_9:
        /*0008*/ 	.byte	0x04, 0x17
        /*000a*/ 	.short	(.L_11 - .L_10)
.L_10:
        /*000c*/ 	.word	0x00000000
        /*0010*/ 	.short	0x0003
        /*0012*/ 	.short	0x0014
        /*0014*/ 	.byte	0x00, 0xf0, 0x11, 0x00


	//----- nvinfo : EIATTR_KPARAM_INFO
	.align		4
.L_11:
        /*0018*/ 	.byte	0x04, 0x17
        /*001a*/ 	.short	(.L_13 - .L_12)
.L_12:
        /*001c*/ 	.word	0x00000000
        /*0020*/ 	.short	0x0002
        /*0022*/ 	.short	0x0010
        /*0024*/ 	.byte	0x00, 0xf0, 0x11, 0x00


	//----- nvinfo : EIATTR_KPARAM_INFO
	.align		4
.L_13:
        /*0028*/ 	.byte	0x04, 0x17
        /*002a*/ 	.short	(.L_15 - .L_14)
.L_14:
        /*002c*/ 	.word	0x00000000
        /*0030*/ 	.short	0x0001
        /*0032*/ 	.short	0x0008
        /*0034*/ 	.byte	0x00, 0xf4, 0x21, 0x00


	//----- nvinfo : EIATTR_KPARAM_INFO
	.align		4
.L_15:
        /*0038*/ 	.byte	0x04, 0x17
        /*003a*/ 	.short	(.L_17 - .L_16)
.L_16:
        /*003c*/ 	.word	0x00000000
        /*0040*/ 	.short	0x0000
        /*0042*/ 	.short	0x0000
        /*0044*/ 	.byte	0x00, 0xf4, 0x21, 0x00


	//----- nvinfo : EIATTR_SPARSE_MMA_MASK
	.align		4
.L_17:
        /*0048*/ 	.byte	0x03, 0x50
        /*004a*/ 	.short	0x0000


	//----- nvinfo : EIATTR_MAXREG_COUNT
	.align		4
        /*004c*/ 	.byte	0x03, 0x1b
        /*004e*/ 	.short	0x00ff


	//----- nvinfo : EIATTR_COOP_GROUP_MASK_REGIDS
	.align		4
        /*0050*/ 	.byte	0x04, 0x29
        /*0052*/ 	.short	(.L_19 - .L_18)


	//   ....[0]....
.L_18:
        /*0054*/ 	.word	0xffffffff


	//   ....[1]....
        /*0058*/ 	.word	0xffffffff


	//   ....[2]....
        /*005c*/ 	.word	0xffffffff


	//   ....[3]....
        /*0060*/ 	.word	0xffffffff


	//   ....[4]....
        /*0064*/ 	.word	0xffffffff


	//   ....[5]....
        /*0068*/ 	.word	0xffffffff


	//   ....[6]....
        /*006c*/ 	.word	0xffffffff


	//   ....[7]....
        /*0070*/ 	.word	0xffffffff


	//   ....[8]....
        /*0074*/ 	.word	0xffffffff


	//   ....[9]....
        /*0078*/ 	.word	0xffffffff


	//   ....[10]....
        /*007c*/ 	.word	0xffffffff


	//----- nvinfo : EIATTR_COOP_GROUP_INSTR_OFFSETS
	.align		4
.L_19:
        /*0080*/ 	.byte	0x04, 0x28
        /*0082*/ 	.short	(.L_21 - .L_20)


	//   ....[0]....
.L_20:
        /*0084*/ 	.word	0x000002f0


	//   ....[1]....
        /*0088*/ 	.word	0x00000300


	//   ....[2]....
        /*008c*/ 	.word	0x00000310


	//   ....[3]....
        /*0090*/ 	.word	0x00000320


	//   ....[4]....
        /*0094*/ 	.word	0x00000370


	//   ....[5]....
        /*0098*/ 	.word	0x00000380


	//   ....[6]....
        /*009c*/ 	.word	0x00000390


	//   ....[7]....
        /*00a0*/ 	.word	0x000003a0


	//   ....[8]....
        /*00a4*/ 	.word	0x000004c0


	//   ....[9]....
        /*00a8*/ 	.word	0x000004e0


	//   ....[10]....
        /*00ac*/ 	.word	0x00000510


	//----- nvinfo : EIATTR_EXIT_INSTR_OFFSETS
	.align		4
.L_21:
        /*00b0*/ 	.byte	0x04, 0x1c
        /*00b2*/ 	.short	(.L_23 - .L_22)


	//   ....[0]....
.L_22:
        /*00b4*/ 	.word	0x00000670


	//   ....[1]....
        /*00b8*/ 	.word	0x000006a0


	//----- nvinfo : EIATTR_REQNTID
	.align		4
.L_23:
        /*00bc*/ 	.byte	0x04, 0x10
        /*00be*/ 	.short	(.L_25 - .L_24)
.L_24:
        /*00c0*/ 	.word	0x00000100
        /*00c4*/ 	.word	0x00000001
        /*00c8*/ 	.word	0x00000001


	//----- nvinfo : EIATTR_CBANK_PARAM_SIZE
	.align		4
.L_25:
        /*00cc*/ 	.byte	0x03, 0x19
        /*00ce*/ 	.short	0x0018


	//----- nvinfo : EIATTR_PARAM_CBANK
	.align		4
        /*00d0*/ 	.byte	0x04, 0x0a
        /*00d2*/ 	.short	(.L_27 - .L_26)
	.align		4
.L_26:
        /*00d4*/ 	.word	index@(.nv.constant0.triton_per_fused_mean_21)
        /*00d8*/ 	.short	0x0210
        /*00da*/ 	.short	0x0018


	//----- nvinfo : EIATTR_SW_WAR
	.align		4
.L_27:
        /*00dc*/ 	.byte	0x04, 0x36
        /*00de*/ 	.short	(.L_29 - .L_28)
.L_28:
        /*00e0*/ 	.word	0x00000008
.L_29:


//--------------------- .nv.callgraph             --------------------------
	.section	.nv.callgraph,"",@"SHT_CUDA_CALLGRAPH"
	.align	4
	.sectionentsize	8
	.align		4
        /*0000*/ 	.word	0x00000000
	.align		4
        /*0004*/ 	.word	0xffffffff
	.align		4
        /*0008*/ 	.word	0x00000000
	.align		4
        /*000c*/ 	.word	0xfffffffe
	.align		4
        /*0010*/ 	.word	0x00000000
	.align		4
        /*0014*/ 	.word	0xfffffffd
	.align		4
        /*0018*/ 	.word	0x00000000
	.align		4
        /*001c*/ 	.word	0xfffffffc


//--------------------- .text.triton_per_fused_mean_21 --------------------------
	.section	.text.triton_per_fused_mean_21,"ax",@progbits
	.sectionflags	@"SHF_BARRIERS=1"
	.align	128
        .global         triton_per_fused_mean_21
        .type           triton_per_fused_mean_21,@function
        .size           triton_per_fused_mean_21,(.L_x_1 - triton_per_fused_mean_21)
        .other          triton_per_fused_mean_21,@"STO_CUDA_ENTRY STV_DEFAULT"
triton_per_fused_mean_21:
.text.triton_per_fused_mean_21:
[----:B------:R-:W0:Y:S02]  /*0000*/  LDC R1, c[0x0][0x28] ;  /* 0x00000a00ff017b82 */ /* 0x000e240000000800 */
[----:B------:R-:W1:Y:S01]  /*0010*/  S2R R0, SR_CTAID.X ;  /* 0x0000000000007919 */ /* 0x000e620000002500 */
[----:B------:R-:W2:Y:S01]  /*0020*/  LDC.64 R4, c[0x0][0x218] ;  /* 0x00008600ff047b82 */ /* 0x000ea20000000a00 */
[----:B------:R-:W-:Y:S01]  /*0030*/  CS2R R10, SRZ ;  /* 0x00000000000a7805 */ /* 0x000fe2000001ff00 */
[----:B------:R-:W-:Y:S01]  /*0040*/  ULDC.64 UR6, c[0x0][0x208] ;  /* 0x0000820000067ab9 */ /* 0x000fe20000000a00 */
[----:B------:R-:W3:Y:S01]  /*0050*/  S2R R3, SR_TID.X ;  /* 0x0000000000037919 */ /* 0x000ee20000002100 */
[----:B-1----:R-:W-:Y:S02]  /*0060*/  IMAD.SHL.U32 R0, R0, 0x20, RZ ;  /* 0x0000002000007824 */ /* 0x002fe400078e00ff */
[C---:B---3--:R-:W-:Y:S02]  /*0070*/  IMAD.SHL.U32 R13, R3.reuse, 0x4, RZ ;  /* 0x00000004030d7824 */ /* 0x048fe400078e00ff */
[----:B------:R-:W-:-:S03]  /*0080*/  IMAD.SHL.U32 R8, R3, 0x40, RZ ;  /* 0x0000004003087824 */ /* 0x000fc600078e00ff */
[----:B------:R-:W-:Y:S02]  /*0090*/  LOP3.LUT R6, R0, 0x1c, R13, 0xf8, !PT ;  /* 0x0000001c00067812 */ /* 0x000fe400078ef80d */
[----:B------:R-:W-:Y:S02]  /*00a0*/  LOP3.LUT R8, R8, 0x3e00, RZ, 0xc0, !PT ;  /* 0x00003e0008087812 */ /* 0x000fe400078ec0ff */
[----:B------:R-:W-:Y:S02]  /*00b0*/  SHF.R.S32.HI R7, RZ, 0x1f, R6 ;  /* 0x0000001fff077819 */ /* 0x000fe40000011406 */
[----:B------:R-:W-:Y:S02]  /*00c0*/  ISETP.GE.AND P0, PT, R6, 0x800, PT ;  /* 0x000008000600780c */ /* 0x000fe40003f06270 */
[----:B------:R-:W-:-:S05]  /*00d0*/  LEA.HI R7, R7, R6, RZ, 0x9 ;  /* 0x0000000607077211 */ /* 0x000fca00078f48ff */
[C---:B------:R-:W-:Y:S01]  /*00e0*/  IMAD.SHL.U32 R9, R7.reuse, 0x40, RZ ;  /* 0x0000004007097824 */ /* 0x040fe200078e00ff */
[----:B------:R-:W-:-:S04]  /*00f0*/  LOP3.LUT R7, R7, 0xfffffe00, RZ, 0xc0, !PT ;  /* 0xfffffe0007077812 */ /* 0x000fc800078ec0ff */
[----:B------:R-:W-:-:S04]  /*0100*/  LOP3.LUT R9, R9, 0xffff8000, RZ, 0xc0, !PT ;  /* 0xffff800009097812 */ /* 0x000fc800078ec0ff */
[----:B------:R-:W-:-:S05]  /*0110*/  IADD3 R7, R9, R6, -R7 ;  /* 0x0000000609077210 */ /* 0x000fca0007ffe807 */
[----:B------:R-:W-:Y:S01]  /*0120*/  IMAD.IADD R7, R8, 0x1, R7 ;  /* 0x0000000108077824 */ /* 0x000fe200078e0207 */
[----:B------:R-:W-:-:S03]  /*0130*/  CS2R R8, SRZ ;  /* 0x0000000000087805 */ /* 0x000fc6000001ff00 */
[C---:B------:R-:W-:Y:S02]  /*0140*/  VIADD R17, R7.reuse, 0x4000 ;  /* 0x0000400007117836 */ /* 0x040fe40000000000 */
[----:B--2---:R-:W-:Y:S01]  /*0150*/  IMAD.WIDE R14, R7, 0x4, R4 ;  /* 0x00000004070e7825 */ /* 0x004fe200078e0204 */
[----:B------:R-:W-:-:S03]  /*0160*/  CS2R R6, SRZ ;  /* 0x0000000000067805 */ /* 0x000fc6000001ff00 */
[----:B------:R-:W-:Y:S01]  /*0170*/  IMAD.WIDE R16, R17, 0x4, R4 ;  /* 0x0000000411107825 */ /* 0x000fe200078e0204 */
[----:B------:R-:W-:-:S04]  /*0180*/  CS2R R4, SRZ ;  /* 0x0000000000047805 */ /* 0x000fc8000001ff00 */
[----:B------:R-:W2:Y:S04]  /*0190*/  @!P0 LDG.E.128 R8, desc[UR6][R16.64] ;  /* 0x0000000610088981 */ /* 0x000ea8000c1e1d00 */
[----:B------:R-:W3:Y:S01]  /*01a0*/  @!P0 LDG.E.128 R4, desc[UR6][R14.64] ;  /* 0x000000060e048981 */ /* 0x000ee2000c1e1d00 */
[----:B------:R-:W1:Y:S01]  /*01b0*/  S2UR UR5, SR_CgaCtaId ;  /* 0x00000000000579c3 */ /* 0x000e620000008800 */
[----:B------:R-:W-:Y:S01]  /*01c0*/  UMOV UR4, 0x400 ;  /* 0x0000040000047882 */ /* 0x000fe20000000000 */
[----:B------:R-:W-:Y:S01]  /*01d0*/  ISETP.GE.AND P1, PT, R3, 0x100, PT ;  /* 0x000001000300780c */ /* 0x000fe20003f26270 */
[----:B-1----:R-:W-:Y:S01]  /*01e0*/  UPRMT UR4, UR5, 0x654, UR4 ;  /* 0x0000065405047896 */ /* 0x002fe20008000004 */
[----:B--2---:R-:W-:Y:S02]  /*01f0*/  SEL R8, R8, RZ, !P0 ;  /* 0x000000ff08087207 */ /* 0x004fe40004000000 */
[----:B---3--:R-:W-:-:S02]  /*0200*/  SEL R19, R4, RZ, !P0 ;  /* 0x000000ff04137207 */ /* 0x008fc40004000000 */
[----:B------:R-:W-:Y:S02]  /*0210*/  SEL R4, R5, RZ, !P0 ;  /* 0x000000ff05047207 */ /* 0x000fe40004000000 */
[----:B------:R-:W-:Y:S02]  /*0220*/  SEL R5, R6, RZ, !P0 ;  /* 0x000000ff06057207 */ /* 0x000fe40004000000 */
[----:B------:R-:W-:Y:S02]  /*0230*/  SEL R6, R7, RZ, !P0 ;  /* 0x000000ff07067207 */ /* 0x000fe40004000000 */
[----:B------:R-:W-:Y:S02]  /*0240*/  SEL R9, R9, RZ, !P0 ;  /* 0x000000ff09097207 */ /* 0x000fe40004000000 */
[----:B------:R-:W-:Y:S02]  /*0250*/  SEL R10, R10, RZ, !P0 ;  /* 0x000000ff0a0a7207 */ /* 0x000fe40004000000 */
[----:B------:R-:W-:Y:S01]  /*0260*/  SEL R11, R11, RZ, !P0 ;  /* 0x000000ff0b0b7207 */ /* 0x000fe20004000000 */
[----:B------:R-:W-:Y:S01]  /*0270*/  FADD R8, R19, R8 ;  /* 0x0000000813087221 */ /* 0x000fe20000000000 */
[----:B------:R-:W-:Y:S01]  /*0280*/  FADD R9, R4, R9 ;  /* 0x0000000904097221 */ /* 0x000fe20000000000 */
[----:B------:R-:W-:-:S02]  /*0290*/  FADD R10, R5, R10 ;  /* 0x0000000a050a7221 */ /* 0x000fc40000000000 */
[----:B------:R-:W-:Y:S01]  /*02a0*/  FADD R11, R6, R11 ;  /* 0x0000000b060b7221 */ /* 0x000fe20000000000 */
[----:B------:R-:W-:Y:S02]  /*02b0*/  FSEL R8, R8, RZ, !P0 ;  /* 0x000000ff08087208 */ /* 0x000fe40004000000 */
[----:B------:R-:W-:Y:S02]  /*02c0*/  FSEL R9, R9, RZ, !P0 ;  /* 0x000000ff09097208 */ /* 0x000fe40004000000 */
[----:B------:R-:W-:Y:S02]  /*02d0*/  FSEL R10, R10, RZ, !P0 ;  /* 0x000000ff0a0a7208 */ /* 0x000fe40004000000 */
[----:B------:R-:W-:Y:S01]  /*02e0*/  FSEL R11, R11, RZ, !P0 ;  /* 0x000000ff0b0b7208 */ /* 0x000fe20004000000 */
[----:B------:R-:W1:Y:S04]  /*02f0*/  SHFL.BFLY PT, R5, R8, 0x10, 0x1f ;  /* 0x0e001f0008057f89 */ /* 0x000e6800000e0000 */
[----:B------:R-:W2:Y:S04]  /*0300*/  SHFL.BFLY PT, R4, R9, 0x10, 0x1f ;  /* 0x0e001f0009047f89 */ /* 0x000ea800000e0000 */
[----:B------:R-:W3:Y:S04]  /*0310*/  SHFL.BFLY PT, R7, R10, 0x10, 0x1f ;  /* 0x0e001f000a077f89 */ /* 0x000ee800000e0000 */
[----:B------:R-:W4:Y:S01]  /*0320*/  SHFL.BFLY PT, R14, R11, 0x10, 0x1f ;  /* 0x0e001f000b0e7f89 */ /* 0x000f2200000e0000 */
[----:B-1----:R-:W-:Y:S01]  /*0330*/  FADD R5, R8, R5 ;  /* 0x0000000508057221 */ /* 0x002fe20000000000 */
[----:B--2---:R-:W-:Y:S01]  /*0340*/  FADD R6, R9, R4 ;  /* 0x0000000409067221 */ /* 0x004fe20000000000 */
[----:B---3--:R-:W-:Y:S01]  /*0350*/  FADD R12, R10, R7 ;  /* 0x000000070a0c7221 */ /* 0x008fe20000000000 */
[----:B----4-:R-:W-:-:S02]  /*0360*/  FADD R14, R11, R14 ;  /* 0x0000000e0b0e7221 */ /* 0x010fc40000000000 */
[----:B------:R-:W1:Y:S04]  /*0370*/  SHFL.BFLY PT, R4, R5, 0x8, 0x1f ;  /* 0x0d001f0005047f89 */ /* 0x000e6800000e0000 */
[----:B------:R-:W2:Y:S04]  /*0380*/  SHFL.BFLY PT, R7, R6, 0x8, 0x1f ;  /* 0x0d001f0006077f89 */ /* 0x000ea800000e0000 */
[----:B------:R-:W3:Y:S04]  /*0390*/  SHFL.BFLY PT, R15, R12, 0x8, 0x1f ;  /* 0x0d001f000c0f7f89 */ /* 0x000ee800000e0000 */
[----:B------:R-:W4:Y:S01]  /*03a0*/  SHFL.BFLY PT, R17, R14, 0x8, 0x1f ;  /* 0x0d001f000e117f89 */ /* 0x000f2200000e0000 */
[----:B------:R-:W-:-:S02]  /*03b0*/  SHF.R.U32.HI R8, RZ, 0x5, R3 ;  /* 0x00000005ff087819 */ /* 0x000fc40000011603 */
[----:B------:R-:W-:Y:S02]  /*03c0*/  LOP3.LUT R9, R13, 0x1c, RZ, 0xc0, !PT ;  /* 0x0000001c0d097812 */ /* 0x000fe400078ec0ff */
[----:B------:R-:W-:Y:S02]  /*03d0*/  SGXT.U32 R8, R8, 0x3 ;  /* 0x000000030808781a */ /* 0x000fe40000000000 */
[----:B------:R-:W-:Y:S01]  /*03e0*/  LOP3.LUT P0, RZ, R3, 0x18, RZ, 0xc0, !PT ;  /* 0x0000001803ff7812 */ /* 0x000fe2000780c0ff */
[----:B------:R-:W-:Y:S02]  /*03f0*/  IMAD.SHL.U32 R10, R9, 0x20, RZ ;  /* 0x00000020090a7824 */ /* 0x000fe400078e00ff */
[----:B------:R-:W-:Y:S02]  /*0400*/  IMAD.SHL.U32 R11, R8, 0x4, RZ ;  /* 0x00000004080b7824 */ /* 0x000fe400078e00ff */
[----:B-1----:R-:W-:-:S03]  /*0410*/  FADD R16, R5, R4 ;  /* 0x0000000405107221 */ /* 0x002fc60000000000 */
[----:B------:R-:W-:Y:S01]  /*0420*/  LOP3.LUT R11, R10, R11, RZ, 0xfc, !PT ;  /* 0x0000000b0a0b7212 */ /* 0x000fe200078efcff */
[----:B--2---:R-:W-:Y:S01]  /*0430*/  FADD R6, R6, R7 ;  /* 0x0000000706067221 */ /* 0x004fe20000000000 */
[----:B---3--:R-:W-:Y:S01]  /*0440*/  FADD R18, R12, R15 ;  /* 0x0000000f0c127221 */ /* 0x008fe20000000000 */
[----:B----4-:R-:W-:Y:S02]  /*0450*/  FADD R20, R14, R17 ;  /* 0x000000110e147221 */ /* 0x010fe40000000000 */
[----:B------:R-:W-:Y:S04]  /*0460*/  @!P0 STS [R11+UR4], R16 ;  /* 0x000000100b008988 */ /* 0x000fe80008000804 */
[----:B------:R-:W-:Y:S04]  /*0470*/  @!P0 STS [R11+UR4+0x20], R6 ;  /* 0x000020060b008988 */ /* 0x000fe80008000804 */
[----:B------:R-:W-:Y:S04]  /*0480*/  @!P0 STS [R11+UR4+0x40], R18 ;  /* 0x000040120b008988 */ /* 0x000fe80008000804 */
[----:B------:R-:W-:Y:S01]  /*0490*/  @!P0 STS [R11+UR4+0x60], R20 ;  /* 0x000060140b008988 */ /* 0x000fe20008000804 */
[----:B------:R-:W-:Y:S06]  /*04a0*/  BAR.SYNC.DEFER_BLOCKING 0x0 ;  /* 0x0000000000007b1d */ /* 0x000fec0000010000 */
[----:B------:R-:W1:Y:S04]  /*04b0*/  @!P1 LDS R2, [R13+UR4] ;  /* 0x000000040d029984 */ /* 0x000e680008000800 */
[----:B-1----:R-:W1:Y:S02]  /*04c0*/  SHFL.BFLY PT, R5, R2, 0x4, 0x1f ;  /* 0x0c801f0002057f89 */ /* 0x002e6400000e0000 */
[----:B-1----:R-:W-:-:S05]  /*04d0*/  FADD R7, R2, R5 ;  /* 0x0000000502077221 */ /* 0x002fca0000000000 */
[----:B------:R-:W1:Y:S01]  /*04e0*/  SHFL.BFLY PT, R4, R7, 0x2, 0x1f ;  /* 0x0c401f0007047f89 */ /* 0x000e6200000e0000 */
[----:B------:R-:W-:Y:S01]  /*04f0*/  LOP3.LUT P0, RZ, R3, 0x7, RZ, 0xc0, !PT ;  /* 0x0000000703ff7812 */ /* 0x000fe2000780c0ff */
[----:B-1----:R-:W-:-:S05]  /*0500*/  FADD R12, R7, R4 ;  /* 0x00000004070c7221 */ /* 0x002fca0000000000 */
[----:B------:R-:W1:Y:S01]  /*0510*/  SHFL.BFLY PT, R5, R12, 0x1, 0x1f ;  /* 0x0c201f000c057f89 */ /* 0x000e6200000e0000 */
[----:B------:R-:W-:Y:S01]  /*0520*/  ISETP.LT.AND P0, PT, R3, 0x100, !P0 ;  /* 0x000001000300780c */ /* 0x000fe20004701270 */
[----:B-1----:R-:W-:-:S12]  /*0530*/  FADD R14, R12, R5 ;  /* 0x000000050c0e7221 */ /* 0x002fd80000000000 */
[----:B------:R1:W-:Y:S01]  /*0540*/  @P0 STS [R13+UR4], R14 ;  /* 0x0000000e0d000988 */ /* 0x0003e20008000804 */
[----:B------:R-:W-:Y:S01]  /*0550*/  BAR.SYNC.DEFER_BLOCKING 0x0 ;  /* 0x0000000000007b1d */ /* 0x000fe20000010000 */
[----:B------:R-:W-:Y:S02]  /*0560*/  LEA R9, R9, UR4, 0x2 ;  /* 0x0000000409097c11 */ /* 0x000fe4000f8e10ff */
[----:B------:R-:W-:-:S05]  /*0570*/  LOP3.LUT R2, R3, 0x1f, RZ, 0xc0, !PT ;  /* 0x0000001f03027812 */ /* 0x000fca00078ec0ff */
[----:B-1----:R-:W1:Y:S01]  /*0580*/  LDC.64 R12, c[0x0][0x210] ;  /* 0x00008400ff0c7b82 */ /* 0x002e620000000a00 */
[----:B------:R-:W-:Y:S04]  /*0590*/  LDS R4, [R10+UR4] ;  /* 0x000000040a047984 */ /* 0x000fe80008000800 */
[----:B------:R-:W-:Y:S04]  /*05a0*/  LDS R5, [R10+UR4+0x20] ;  /* 0x000020040a057984 */ /* 0x000fe80008000800 */
[----:B------:R-:W-:Y:S04]  /*05b0*/  LDS R6, [R10+UR4+0x40] ;  /* 0x000040040a067984 */ /* 0x000fe80008000800 */
[----:B------:R-:W2:Y:S01]  /*05c0*/  LDS R7, [R10+UR4+0x60] ;  /* 0x000060040a077984 */ /* 0x000ea20008000800 */
[----:B------:R-:W-:Y:S01]  /*05d0*/  BAR.SYNC.DEFER_BLOCKING 0x0 ;  /* 0x0000000000007b1d */ /* 0x000fe20000010000 */
[----:B------:R-:W-:-:S02]  /*05e0*/  LEA R11, R2, UR4, 0x2 ;  /* 0x00000004020b7c11 */ /* 0x000fc4000f8e10ff */
[----:B------:R-:W-:-:S03]  /*05f0*/  LOP3.LUT R3, R0, 0x1f, R3, 0xf8, !PT ;  /* 0x0000001f00037812 */ /* 0x000fc600078ef803 */
[----:B--2---:R2:W-:Y:S02]  /*0600*/  STS.128 [R9], R4 ;  /* 0x0000000409007388 */ /* 0x0045e40000000c00 */
[----:B------:R-:W-:Y:S01]  /*0610*/  BAR.SYNC.DEFER_BLOCKING 0x0 ;  /* 0x0000000000007b1d */ /* 0x000fe20000010000 */
[----:B------:R-:W-:-:S04]  /*0620*/  ISETP.GE.AND P0, PT, R3, 0x800, PT ;  /* 0x000008000300780c */ /* 0x000fc80003f06270 */
[----:B------:R-:W-:Y:S01]  /*0630*/  ISETP.EQ.AND P0, PT, R8, RZ, !P0 ;  /* 0x000000ff0800720c */ /* 0x000fe20004702270 */
[----:B------:R-:W3:Y:S01]  /*0640*/  LDS R11, [R11] ;  /* 0x000000000b0b7984 */ /* 0x000ee20000000800 */
[----:B-1----:R-:W-:Y:S01]  /*0650*/  IMAD.WIDE R2, R3, 0x4, R12 ;  /* 0x0000000403027825 */ /* 0x002fe200078e020c */
[----:B------:R-:W-:Y:S10]  /*0660*/  BAR.SYNC.DEFER_BLOCKING 0x0 ;  /* 0x0000000000007b1d */ /* 0x000ff40000010000 */
[----:B--2---:R-:W-:Y:S05]  /*0670*/  @!P0 EXIT ;  /* 0x000000000000894d */ /* 0x004fea0003800000 */
[----:B---3--:R-:W-:-:S05]  /*0680*/  FMUL R11, R11, 0.015625 ;  /* 0x3c8000000b0b7820 */ /* 0x008fca0000400000 */
[----:B------:R-:W-:Y:S01]  /*0690*/  STG.E desc[UR6][R2.64], R11 ;  /* 0x0000000b02007986 */ /* 0x000fe2000c101906 */
[----:B------:R-:W-:Y:S05]  /*06a0*/  EXIT ;  /* 0x000000000000794d */ /* 0x000fea0003800000 */
.L_x_0:
[----:B------:R-:W-:-:S00]  /*06b0*/  BRA `(.L_x_0) ;  /* 0xfffffffc00fc7947 */ /* 0x000fc0000383ffff */
[----:B------:R-:W-:-:S00]  /*06c0*/  NOP ;  /* 0x0000000000007918 */ /* 0x000fc00000000000 */
        /* <DEDUP_REMOVED lines=11> */
.L_x_1:


//--------------------- .nv.shared.triton_per_fused_mean_21 --------------------------
	.section	.nv.shared.triton_per_fused_mean_21,"aw",@nobits
	.sectionflags	@""
	.align	16
	.zero		1024


//--------------------- .nv.constant0.triton_per_fused_mean_21 --------------------------
	.section	.nv.constant0.triton_per_fused_mean_21,"a",@progbits
	.sectionflags	@""
	.align	4
.nv.constant0.triton_per_fused_mean_21:
	.zero		552
